//
// Generated by NVIDIA NVVM Compiler
//
// Compiler Build ID: CL-36424714
// Cuda compilation tools, release 13.0, V13.0.88
// Based on NVVM 20.0.0
//

.version 9.0
.target sm_100
.address_size 64

	// .globl	_Z6kernelPi

.visible .entry _Z6kernelPi(
	.param .u64 .ptr .align 1 _Z6kernelPi_param_0
)
{
	.reg .b32 	%r<2>;
	.reg .b64 	%rd<3>;

	ld.param.u64 	%rd1, [_Z6kernelPi_param_0];
	cvta.to.global.u64 	%rd2, %rd1;
	mov.b32 	%r1, 3;
	st.global.u32 	[%rd2], %r1;
	ret;

}


// ===== COMPILED SASS (sm_100) =====

	.target	sm_100

	.elftype	@"ET_EXEC"


//--------------------- .note.nv.tkinfo           --------------------------
	.section	.note.nv.tkinfo,"",@"SHT_NOTE"
	.sectionflags	@"SHF_NOTE_NV_TKINFO"
	.tkinfo
        /*0018*/ 	.word	0x00000002
        /*0030*/ 	.string	""
        /*0030*/ 	.string	"ptxas"
        /*0030*/ 	.string	"Cuda compilation tools, release 13.0, V13.0.88"
        /*0030*/ 	.string	"Build cuda_13.0.r13.0/compiler.36424714_0"
        /*0030*/ 	.string	"-arch sm_100 -m 64 "



//--------------------- .note.nv.cuinfo           --------------------------
	.section	.note.nv.cuinfo,"",@"SHT_NOTE"
	.sectionflags	@"SHF_NOTE_NV_CUINFO"
        /*0018*/ 	.short	0x0002
        /*001a*/ 	.short	0x0064
        /*001c*/ 	.short	0x0082
	.zero		2


//--------------------- .nv.info                  --------------------------
	.section	.nv.info,"",@"SHT_CUDA_INFO"
	.align	4


	//----- nvinfo : EIATTR_REGCOUNT
	.align		4
        /*0000*/ 	.byte	0x04, 0x2f
        /*0002*/ 	.short	(.L_1 - .L_0)
	.align		4
.L_0:
        /*0004*/ 	.word	index@(_Z6kernelPi)
        /*0008*/ 	.word	0x00000008


	//----- nvinfo : EIATTR_FRAME_SIZE
	.align		4
.L_1:
        /*000c*/ 	.byte	0x04, 0x11
        /*000e*/ 	.short	(.L_3 - .L_2)
	.align		4
.L_2:
        /*0010*/ 	.word	index@(_Z6kernelPi)
        /*0014*/ 	.word	0x00000000


	//----- nvinfo : EIATTR_MIN_STACK_SIZE
	.align		4
.L_3:
        /*0018*/ 	.byte	0x04, 0x12
        /*001a*/ 	.short	(.L_5 - .L_4)
	.align		4
.L_4:
        /*001c*/ 	.word	index@(_Z6kernelPi)
        /*0020*/ 	.word	0x00000000
.L_5:


//--------------------- .nv.compat                --------------------------
	.section	.nv.compat,"",@"SHT_CUDA_COMPAT_INFO"
	.align	4
        /*0000*/ 	.byte	0x02, 0x09, 0x00, 0x00, 0x02, 0x02, 0x01, 0x00, 0x02, 0x05, 0x05, 0x00, 0x03, 0x07, 0x01, 0x01
        /*0010*/ 	.byte	0x02, 0x03, 0x00, 0x00, 0x02, 0x06, 0x01, 0x00, 0x04, 0x0b, 0x08, 0x00, 0x09, 0x00, 0x00, 0x00
        /*0020*/ 	.byte	0x00, 0x00, 0x00, 0x00


//--------------------- .nv.info._Z6kernelPi      --------------------------
	.section	.nv.info._Z6kernelPi,"",@"SHT_CUDA_INFO"
	.sectionflags	@""
	.align	4


	//----- nvinfo : EIATTR_CUDA_API_VERSION
	.align		4
        /*0000*/ 	.byte	0x04, 0x37
        /*0002*/ 	.short	(.L_7 - .L_6)
.L_6:
        /*0004*/ 	.word	0x00000082


	//----- nvinfo : EIATTR_KPARAM_INFO
	.align		4
.L_7:
        /*0008*/ 	.byte	0x04, 0x17
        /*000a*/ 	.short	(.L_9 - .L_8)
.L_8:
        /*000c*/ 	.word	0x00000000
        /*0010*/ 	.short	0x0000
        /*0012*/ 	.short	0x0000
        /*0014*/ 	.byte	0x00, 0xf5, 0x21, 0x00


	//----- nvinfo : EIATTR_SPARSE_MMA_MASK
	.align		4
.L_9:
        /*0018*/ 	.byte	0x03, 0x50
        /*001a*/ 	.short	0x0000


	//----- nvinfo : EIATTR_MAXREG_COUNT
	.align		4
        /*001c*/ 	.byte	0x03, 0x1b
        /*001e*/ 	.short	0x00ff


	//----- nvinfo : EIATTR_MERCURY_ISA_VERSION
	.align		4
        /*0020*/ 	.byte	0x03, 0x5f
        /*0022*/ 	.short	0x0101


	//----- nvinfo : EIATTR_VRC_CTA_INIT_COUNT
	.align		4
        /*0024*/ 	.byte	0x02, 0x4a
	.zero		1
	.zero		1


	//----- nvinfo : EIATTR_EXIT_INSTR_OFFSETS
	.align		4
        /*0028*/ 	.byte	0x04, 0x1c
        /*002a*/ 	.short	(.L_11 - .L_10)


	//   ....[0]....
.L_10:
        /*002c*/ 	.word	0x00000050


	//----- nvinfo : EIATTR_CBANK_PARAM_SIZE
	.align		4
.L_11:
        /*0030*/ 	.byte	0x03, 0x19
        /*0032*/ 	.short	0x0008


	//----- nvinfo : EIATTR_PARAM_CBANK
	.align		4
        /*0034*/ 	.byte	0x04, 0x0a
        /*0036*/ 	.short	(.L_13 - .L_12)
	.align		4
.L_12:
        /*0038*/ 	.word	index@(.nv.constant0._Z6kernelPi)
        /*003c*/ 	.short	0x0380
        /*003e*/ 	.short	0x0008


	//----- nvinfo : EIATTR_SW_WAR
	.align		4
.L_13:
        /*0040*/ 	.byte	0x04, 0x36
        /*0042*/ 	.short	(.L_15 - .L_14)
.L_14:
        /*0044*/ 	.word	0x00000008
.L_15:


//--------------------- .nv.callgraph             --------------------------
	.section	.nv.callgraph,"",@"SHT_CUDA_CALLGRAPH"
	.align	4
	.sectionentsize	8
	.align		4
        /*0000*/ 	.word	0x00000000
	.align		4
        /*0004*/ 	.word	0xffffffff
	.align		4
        /*0008*/ 	.word	0x00000000
	.align		4
        /*000c*/ 	.word	0xfffffffe
	.align		4
        /*0010*/ 	.word	0x00000000
	.align		4
        /*0014*/ 	.word	0xfffffffd
	.align		4
        /*0018*/ 	.word	0x00000000
	.align		4
        /*001c*/ 	.word	0xfffffffc


//--------------------- .text._Z6kernelPi         --------------------------
	.section	.text._Z6kernelPi,"ax",@progbits
	.align	128
        .global         _Z6kernelPi
        .type           _Z6kernelPi,@function
        .size           _Z6kernelPi,(.L_x_1 - _Z6kernelPi)
        .other          _Z6kernelPi,@"STO_CUDA_ENTRY STV_DEFAULT"
_Z6kernelPi:
.text._Z6kernelPi:
[----:B------:R-:W-:Y:S08]  /*0000*/  LDC R1, c[0x0][0x37c] ;  /* 0x0000df00ff017b82 */ /* 0x000ff00000000800 */
[----:B------:R-:W0:Y:S01]  /*0010*/  LDC.64 R2, c[0x0][0x380] ;  /* 0x0000e000ff027b82 */ /* 0x000e220000000a00 */
[----:B------:R-:W0:Y:S01]  /*0020*/  LDCU.64 UR4, c[0x0][0x358] ;  /* 0x00006b00ff0477ac */ /* 0x000e220008000a00 */
[----:B------:R-:W-:-:S05]  /*0030*/  HFMA2 R5, -RZ, RZ, 0, 1.78813934326171875e-07 ;  /* 0x00000003ff057431 */ /* 0x000fca00000001ff */
[----:B0-----:R-:W-:Y:S01]  /*0040*/  STG.E desc[UR4][R2.64], R5 ;  /* 0x0000000502007986 */ /* 0x001fe2000c101904 */
[----:B------:R-:W-:Y:S05]  /*0050*/  EXIT ;  /* 0x000000000000794d */ /* 0x000fea0003800000 */
.L_x_0:
[----:B------:R-:W-:-:S00]  /*0060*/  BRA `(.L_x_0) ;  /* 0xfffffffc00fc7947 */ /* 0x000fc0000383ffff */
[----:B------:R-:W-:-:S00]  /*0070*/  NOP ;  /* 0x0000000000007918 */ /* 0x000fc00000000000 */
        /* <DEDUP_REMOVED lines=8> */
.L_x_1:


//--------------------- .nv.shared.reserved.0     --------------------------
	.section	.nv.shared.reserved.0,"aw",@nobits
	.weak		__nv_reservedSMEM_offset_0_alias
	.size		__nv_reservedSMEM_offset_0_alias, 0, 64
	.other		__nv_reservedSMEM_offset_0_alias,@"STO_CUDA_RESERVED_SHARED STV_DEFAULT"
__nv_reservedSMEM_offset_0_alias:
	.zero		0
	.zero		64


//--------------------- .nv.constant0._Z6kernelPi --------------------------
	.section	.nv.constant0._Z6kernelPi,"a",@progbits
	.sectionflags	@""
	.align	4
.nv.constant0._Z6kernelPi:
	.zero		904


//--------------------- SYMBOLS --------------------------

	.type		.nv.reservedSmem.offset0,@object
	.size		.nv.reservedSmem.offset0,0x4
